//
// Generated by NVIDIA NVVM Compiler
//
// Compiler Build ID: CL-36424714
// Cuda compilation tools, release 13.0, V13.0.88
// Based on NVVM 20.0.0
//

.version 9.0
.target sm_100
.address_size 64

	// .globl	_Z9transposePiS_
// _ZZ9transposePiS_E6shared has been demoted

.visible .entry _Z9transposePiS_(
	.param .u64 .ptr .align 1 _Z9transposePiS__param_0,
	.param .u64 .ptr .align 1 _Z9transposePiS__param_1
)
{
	.reg .pred 	%p<6>;
	.reg .b32 	%r<26>;
	.reg .b64 	%rd<9>;
	// demoted variable
	.shared .align 4 .b8 _ZZ9transposePiS_E6shared[4096];
	ld.param.u64 	%rd1, [_Z9transposePiS__param_0];
	ld.param.u64 	%rd2, [_Z9transposePiS__param_1];
	mov.u32 	%r5, %ctaid.x;
	shl.b32 	%r6, %r5, 5;
	mov.u32 	%r1, %tid.x;
	add.s32 	%r2, %r6, %r1;
	mov.u32 	%r7, %ctaid.y;
	shl.b32 	%r8, %r7, 5;
	mov.u32 	%r3, %tid.y;
	add.s32 	%r9, %r8, %r3;
	setp.lt.s32 	%p2, %r2, 1024;
	setp.lt.u32 	%p3, %r9, 1024;
	and.pred  	%p1, %p2, %p3;
	not.pred 	%p4, %p1;
	@%p4 bra 	$L__BB0_2;
	cvta.to.global.u64 	%rd3, %rd1;
	shl.b32 	%r10, %r9, 10;
	add.s32 	%r11, %r10, %r2;
	mul.wide.s32 	%rd4, %r11, 4;
	add.s64 	%rd5, %rd3, %rd4;
	ld.global.u32 	%r12, [%rd5];
	shl.b32 	%r13, %r3, 7;
	mov.u32 	%r14, _ZZ9transposePiS_E6shared;
	add.s32 	%r15, %r14, %r13;
	shl.b32 	%r16, %r1, 2;
	add.s32 	%r17, %r15, %r16;
	st.shared.u32 	[%r17], %r12;
$L__BB0_2:
	bar.sync 	0;
	@%p4 bra 	$L__BB0_4;
	shl.b32 	%r18, %r1, 7;
	mov.u32 	%r19, _ZZ9transposePiS_E6shared;
	add.s32 	%r20, %r19, %r18;
	shl.b32 	%r21, %r3, 2;
	add.s32 	%r22, %r20, %r21;
	ld.shared.u32 	%r23, [%r22];
	shl.b32 	%r24, %r2, 10;
	add.s32 	%r25, %r24, %r9;
	cvta.to.global.u64 	%rd6, %rd2;
	mul.wide.s32 	%rd7, %r25, 4;
	add.s64 	%rd8, %rd6, %rd7;
	st.global.u32 	[%rd8], %r23;
$L__BB0_4:
	ret;

}


// ===== COMPILED SASS (sm_100) =====

	.target	sm_100

	.elftype	@"ET_EXEC"


//--------------------- .note.nv.tkinfo           --------------------------
	.section	.note.nv.tkinfo,"",@"SHT_NOTE"
	.sectionflags	@"SHF_NOTE_NV_TKINFO"
	.tkinfo
        /*0018*/ 	.word	0x00000002
        /*0030*/ 	.string	""
        /*0030*/ 	.string	"ptxas"
        /*0030*/ 	.string	"Cuda compilation tools, release 13.0, V13.0.88"
        /*0030*/ 	.string	"Build cuda_13.0.r13.0/compiler.36424714_0"
        /*0030*/ 	.string	"-arch sm_100 -m 64 "



//--------------------- .note.nv.cuinfo           --------------------------
	.section	.note.nv.cuinfo,"",@"SHT_NOTE"
	.sectionflags	@"SHF_NOTE_NV_CUINFO"
        /*0018*/ 	.short	0x0002
        /*001a*/ 	.short	0x0064
        /*001c*/ 	.short	0x0082
	.zero		2


//--------------------- .nv.info                  --------------------------
	.section	.nv.info,"",@"SHT_CUDA_INFO"
	.align	4


	//----- nvinfo : EIATTR_REGCOUNT
	.align		4
        /*0000*/ 	.byte	0x04, 0x2f
        /*0002*/ 	.short	(.L_1 - .L_0)
	.align		4
.L_0:
        /*0004*/ 	.word	index@(_Z9transposePiS_)
        /*0008*/ 	.word	0x0000000c


	//----- nvinfo : EIATTR_FRAME_SIZE
	.align		4
.L_1:
        /*000c*/ 	.byte	0x04, 0x11
        /*000e*/ 	.short	(.L_3 - .L_2)
	.align		4
.L_2:
        /*0010*/ 	.word	index@(_Z9transposePiS_)
        /*0014*/ 	.word	0x00000000


	//----- nvinfo : EIATTR_MIN_STACK_SIZE
	.align		4
.L_3:
        /*0018*/ 	.byte	0x04, 0x12
        /*001a*/ 	.short	(.L_5 - .L_4)
	.align		4
.L_4:
        /*001c*/ 	.word	index@(_Z9transposePiS_)
        /*0020*/ 	.word	0x00000000
.L_5:


//--------------------- .nv.compat                --------------------------
	.section	.nv.compat,"",@"SHT_CUDA_COMPAT_INFO"
	.align	4
        /*0000*/ 	.byte	0x02, 0x09, 0x00, 0x00, 0x02, 0x02, 0x01, 0x00, 0x02, 0x05, 0x05, 0x00, 0x03, 0x07, 0x01, 0x01
        /*0010*/ 	.byte	0x02, 0x03, 0x00, 0x00, 0x02, 0x06, 0x01, 0x00, 0x04, 0x0b, 0x08, 0x00, 0x09, 0x00, 0x00, 0x00
        /*0020*/ 	.byte	0x00, 0x00, 0x00, 0x00


//--------------------- .nv.info._Z9transposePiS_ --------------------------
	.section	.nv.info._Z9transposePiS_,"",@"SHT_CUDA_INFO"
	.sectionflags	@""
	.align	4


	//----- nvinfo : EIATTR_CUDA_API_VERSION
	.align		4
        /*0000*/ 	.byte	0x04, 0x37
        /*0002*/ 	.short	(.L_7 - .L_6)
.L_6:
        /*0004*/ 	.word	0x00000082


	//----- nvinfo : EIATTR_KPARAM_INFO
	.align		4
.L_7:
        /*0008*/ 	.byte	0x04, 0x17
        /*000a*/ 	.short	(.L_9 - .L_8)
.L_8:
        /*000c*/ 	.word	0x00000000
        /*0010*/ 	.short	0x0001
        /*0012*/ 	.short	0x0008
        /*0014*/ 	.byte	0x00, 0xf5, 0x21, 0x00


	//----- nvinfo : EIATTR_KPARAM_INFO
	.align		4
.L_9:
        /*0018*/ 	.byte	0x04, 0x17
        /*001a*/ 	.short	(.L_11 - .L_10)
.L_10:
        /*001c*/ 	.word	0x00000000
        /*0020*/ 	.short	0x0000
        /*0022*/ 	.short	0x0000
        /*0024*/ 	.byte	0x00, 0xf5, 0x21, 0x00


	//----- nvinfo : EIATTR_SPARSE_MMA_MASK
	.align		4
.L_11:
        /*0028*/ 	.byte	0x03, 0x50
        /*002a*/ 	.short	0x0000


	//----- nvinfo : EIATTR_MAXREG_COUNT
	.align		4
        /*002c*/ 	.byte	0x03, 0x1b
        /*002e*/ 	.short	0x00ff


	//----- nvinfo : EIATTR_NUM_BARRIERS
	.align		4
        /*0030*/ 	.byte	0x02, 0x4c
        /*0032*/ 	.byte	0x01
	.zero		1


	//----- nvinfo : EIATTR_MERCURY_ISA_VERSION
	.align		4
        /*0034*/ 	.byte	0x03, 0x5f
        /*0036*/ 	.short	0x0101


	//----- nvinfo : EIATTR_VRC_CTA_INIT_COUNT
	.align		4
        /*0038*/ 	.byte	0x02, 0x4a
	.zero		1
	.zero		1


	//----- nvinfo : EIATTR_EXIT_INSTR_OFFSETS
	.align		4
        /*003c*/ 	.byte	0x04, 0x1c
        /*003e*/ 	.short	(.L_13 - .L_12)


	//   ....[0]....
.L_12:
        /*0040*/ 	.word	0x00000180


	//   ....[1]....
        /*0044*/ 	.word	0x00000230


	//----- nvinfo : EIATTR_CRS_STACK_SIZE
	.align		4
.L_13:
        /*0048*/ 	.byte	0x04, 0x1e
        /*004a*/ 	.short	(.L_15 - .L_14)
.L_14:
        /*004c*/ 	.word	0x00000000


	//----- nvinfo : EIATTR_CBANK_PARAM_SIZE
	.align		4
.L_15:
        /*0050*/ 	.byte	0x03, 0x19
        /*0052*/ 	.short	0x0010


	//----- nvinfo : EIATTR_PARAM_CBANK
	.align		4
        /*0054*/ 	.byte	0x04, 0x0a
        /*0056*/ 	.short	(.L_17 - .L_16)
	.align		4
.L_16:
        /*0058*/ 	.word	index@(.nv.constant0._Z9transposePiS_)
        /*005c*/ 	.short	0x0380
        /*005e*/ 	.short	0x0010


	//----- nvinfo : EIATTR_SW_WAR
	.align		4
.L_17:
        /*0060*/ 	.byte	0x04, 0x36
        /*0062*/ 	.short	(.L_19 - .L_18)
.L_18:
        /*0064*/ 	.word	0x00000008
.L_19:


//--------------------- .nv.callgraph             --------------------------
	.section	.nv.callgraph,"",@"SHT_CUDA_CALLGRAPH"
	.align	4
	.sectionentsize	8
	.align		4
        /*0000*/ 	.word	0x00000000
	.align		4
        /*0004*/ 	.word	0xffffffff
	.align		4
        /*0008*/ 	.word	0x00000000
	.align		4
        /*000c*/ 	.word	0xfffffffe
	.align		4
        /*0010*/ 	.word	0x00000000
	.align		4
        /*0014*/ 	.word	0xfffffffd
	.align		4
        /*0018*/ 	.word	0x00000000
	.align		4
        /*001c*/ 	.word	0xfffffffc


//--------------------- .text._Z9transposePiS_    --------------------------
	.section	.text._Z9transposePiS_,"ax",@progbits
	.align	128
        .global         _Z9transposePiS_
        .type           _Z9transposePiS_,@function
        .size           _Z9transposePiS_,(.L_x_3 - _Z9transposePiS_)
        .other          _Z9transposePiS_,@"STO_CUDA_ENTRY STV_DEFAULT"
_Z9transposePiS_:
.text._Z9transposePiS_:
[----:B------:R-:W-:Y:S01]  /*0000*/  LDC R1, c[0x0][0x37c] ;  /* 0x0000df00ff017b82 */ /* 0x000fe20000000800 */
[----:B------:R-:W0:Y:S01]  /*0010*/  S2R R5, SR_CTAID.Y ;  /* 0x0000000000057919 */ /* 0x000e220000002600 */
[----:B------:R-:W1:Y:S01]  /*0020*/  LDCU.64 UR6, c[0x0][0x358] ;  /* 0x00006b00ff0677ac */ /* 0x000e620008000a00 */
[----:B------:R-:W-:Y:S01]  /*0030*/  BSSY.RECONVERGENT B0, `(.L_x_0) ;  /* 0x0000013000007945 */ /* 0x000fe20003800200 */
[----:B------:R-:W0:Y:S01]  /*0040*/  S2R R6, SR_TID.Y ;  /* 0x0000000000067919 */ /* 0x000e220000002200 */
[----:B------:R-:W2:Y:S01]  /*0050*/  S2R R0, SR_CTAID.X ;  /* 0x0000000000007919 */ /* 0x000ea20000002500 */
[----:B------:R-:W2:Y:S01]  /*0060*/  S2R R9, SR_TID.X ;  /* 0x0000000000097919 */ /* 0x000ea20000002100 */
[----:B0-----:R-:W-:-:S05]  /*0070*/  IMAD R5, R5, 0x20, R6 ;  /* 0x0000002005057824 */ /* 0x001fca00078e0206 */
[----:B------:R-:W-:Y:S01]  /*0080*/  ISETP.GE.U32.AND P0, PT, R5, 0x400, PT ;  /* 0x000004000500780c */ /* 0x000fe20003f06070 */
[----:B--2---:R-:W-:-:S05]  /*0090*/  IMAD R0, R0, 0x20, R9 ;  /* 0x0000002000007824 */ /* 0x004fca00078e0209 */
[----:B------:R-:W-:-:S13]  /*00a0*/  ISETP.LT.AND P0, PT, R0, 0x400, !P0 ;  /* 0x000004000000780c */ /* 0x000fda0004701270 */
[----:B-1----:R-:W-:Y:S05]  /*00b0*/  @!P0 BRA `(.L_x_1) ;  /* 0x0000000000288947 */ /* 0x002fea0003800000 */
[----:B------:R-:W0:Y:S01]  /*00c0*/  LDC.64 R2, c[0x0][0x380] ;  /* 0x0000e000ff027b82 */ /* 0x000e220000000a00 */
[----:B------:R-:W-:-:S05]  /*00d0*/  LEA R7, R5, R0, 0xa ;  /* 0x0000000005077211 */ /* 0x000fca00078e50ff */
[----:B0-----:R-:W-:-:S06]  /*00e0*/  IMAD.WIDE R2, R7, 0x4, R2 ;  /* 0x0000000407027825 */ /* 0x001fcc00078e0202 */
[----:B------:R-:W2:Y:S01]  /*00f0*/  LDG.E R2, desc[UR6][R2.64] ;  /* 0x0000000602027981 */ /* 0x000ea2000c1e1900 */
[----:B------:R-:W0:Y:S01]  /*0100*/  S2UR UR5, SR_CgaCtaId ;  /* 0x00000000000579c3 */ /* 0x000e220000008800 */
[----:B------:R-:W-:Y:S02]  /*0110*/  UMOV UR4, 0x400 ;  /* 0x0000040000047882 */ /* 0x000fe40000000000 */
[----:B0-----:R-:W-:-:S06]  /*0120*/  ULEA UR4, UR5, UR4, 0x18 ;  /* 0x0000000405047291 */ /* 0x001fcc000f8ec0ff */
[----:B------:R-:W-:-:S05]  /*0130*/  LEA R4, R6, UR4, 0x7 ;  /* 0x0000000406047c11 */ /* 0x000fca000f8e38ff */
[----:B------:R-:W-:-:S05]  /*0140*/  IMAD R7, R9, 0x4, R4 ;  /* 0x0000000409077824 */ /* 0x000fca00078e0204 */
[----:B--2---:R0:W-:Y:S02]  /*0150*/  STS [R7], R2 ;  /* 0x0000000207007388 */ /* 0x0041e40000000800 */
.L_x_1:
[----:B------:R-:W-:Y:S05]  /*0160*/  BSYNC.RECONVERGENT B0 ;  /* 0x0000000000007941 */ /* 0x000fea0003800200 */
.L_x_0:
[----:B------:R-:W-:Y:S06]  /*0170*/  BAR.SYNC.DEFER_BLOCKING 0x0 ;  /* 0x0000000000007b1d */ /* 0x000fec0000010000 */
[----:B------:R-:W-:Y:S05]  /*0180*/  @!P0 EXIT ;  /* 0x000000000000894d */ /* 0x000fea0003800000 */
[----:B------:R-:W1:Y:S01]  /*0190*/  S2UR UR5, SR_CgaCtaId ;  /* 0x00000000000579c3 */ /* 0x000e620000008800 */
[----:B------:R-:W-:Y:S01]  /*01a0*/  UMOV UR4, 0x400 ;  /* 0x0000040000047882 */ /* 0x000fe20000000000 */
[----:B------:R-:W-:Y:S01]  /*01b0*/  IMAD R5, R0, 0x400, R5 ;  /* 0x0000040000057824 */ /* 0x000fe200078e0205 */
[----:B-1----:R-:W-:-:S06]  /*01c0*/  ULEA UR4, UR5, UR4, 0x18 ;  /* 0x0000000405047291 */ /* 0x002fcc000f8ec0ff */
[----:B0-----:R-:W-:-:S04]  /*01d0*/  LEA R2, R9, UR4, 0x7 ;  /* 0x0000000409027c11 */ /* 0x001fc8000f8e38ff */
[----:B------:R-:W-:Y:S02]  /*01e0*/  LEA R4, R6, R2, 0x2 ;  /* 0x0000000206047211 */ /* 0x000fe400078e10ff */
[----:B------:R-:W0:Y:S03]  /*01f0*/  LDC.64 R2, c[0x0][0x388] ;  /* 0x0000e200ff027b82 */ /* 0x000e260000000a00 */
[----:B------:R-:W1:Y:S01]  /*0200*/  LDS R7, [R4] ;  /* 0x0000000004077984 */ /* 0x000e620000000800 */
[----:B0-----:R-:W-:-:S05]  /*0210*/  IMAD.WIDE R2, R5, 0x4, R2 ;  /* 0x0000000405027825 */ /* 0x001fca00078e0202 */
[----:B-1----:R-:W-:Y:S01]  /*0220*/  STG.E desc[UR6][R2.64], R7 ;  /* 0x0000000702007986 */ /* 0x002fe2000c101906 */
[----:B------:R-:W-:Y:S05]  /*0230*/  EXIT ;  /* 0x000000000000794d */ /* 0x000fea0003800000 */
.L_x_2:
[----:B------:R-:W-:-:S00]  /*0240*/  BRA `(.L_x_2) ;  /* 0xfffffffc00fc7947 */ /* 0x000fc0000383ffff */
[----:B------:R-:W-:-:S00]  /*0250*/  NOP ;  /* 0x0000000000007918 */ /* 0x000fc00000000000 */
        /* <DEDUP_REMOVED lines=10> */
.L_x_3:


//--------------------- .nv.shared._Z9transposePiS_ --------------------------
	.section	.nv.shared._Z9transposePiS_,"aw",@nobits
	.sectionflags	@""
	.align	4
.nv.shared._Z9transposePiS_:
	.zero		5120


//--------------------- .nv.shared.reserved.0     --------------------------
	.section	.nv.shared.reserved.0,"aw",@nobits
	.weak		__nv_reservedSMEM_offset_0_alias
	.size		__nv_reservedSMEM_offset_0_alias, 0, 64
	.other		__nv_reservedSMEM_offset_0_alias,@"STO_CUDA_RESERVED_SHARED STV_DEFAULT"
__nv_reservedSMEM_offset_0_alias:
	.zero		0
	.zero		64


//--------------------- .nv.constant0._Z9transposePiS_ --------------------------
	.section	.nv.constant0._Z9transposePiS_,"a",@progbits
	.sectionflags	@""
	.align	4
.nv.constant0._Z9transposePiS_:
	.zero		912


//--------------------- SYMBOLS --------------------------

	.type		.nv.reservedSmem.offset0,@object
	.size		.nv.reservedSmem.offset0,0x4
	.type		.nv.reservedSmem.cap,@object
	.size		.nv.reservedSmem.cap,0x4
